//
// Generated by NVIDIA NVVM Compiler
//
// Compiler Build ID: CL-36424714
// Cuda compilation tools, release 13.0, V13.0.88
// Based on NVVM 20.0.0
//

.version 9.0
.target sm_100
.address_size 64

	// .globl	_Z10vector_addPfS_S_i

.visible .entry _Z10vector_addPfS_S_i(
	.param .u64 .ptr .align 1 _Z10vector_addPfS_S_i_param_0,
	.param .u64 .ptr .align 1 _Z10vector_addPfS_S_i_param_1,
	.param .u64 .ptr .align 1 _Z10vector_addPfS_S_i_param_2,
	.param .u32 _Z10vector_addPfS_S_i_param_3
)
{
	.reg .pred 	%p<2>;
	.reg .b32 	%r<6>;
	.reg .b32 	%f<4>;
	.reg .b64 	%rd<11>;

	ld.param.u64 	%rd1, [_Z10vector_addPfS_S_i_param_0];
	ld.param.u64 	%rd2, [_Z10vector_addPfS_S_i_param_1];
	ld.param.u64 	%rd3, [_Z10vector_addPfS_S_i_param_2];
	ld.param.u32 	%r2, [_Z10vector_addPfS_S_i_param_3];
	mov.u32 	%r3, %tid.x;
	mov.u32 	%r4, %ctaid.x;
	mov.u32 	%r5, %ntid.x;
	mad.lo.s32 	%r1, %r4, %r5, %r3;
	setp.ge.s32 	%p1, %r1, %r2;
	@%p1 bra 	$L__BB0_2;
	cvta.to.global.u64 	%rd4, %rd1;
	cvta.to.global.u64 	%rd5, %rd2;
	cvta.to.global.u64 	%rd6, %rd3;
	mul.wide.s32 	%rd7, %r1, 4;
	add.s64 	%rd8, %rd4, %rd7;
	ld.global.f32 	%f1, [%rd8];
	add.s64 	%rd9, %rd5, %rd7;
	ld.global.f32 	%f2, [%rd9];
	add.f32 	%f3, %f1, %f2;
	add.s64 	%rd10, %rd6, %rd7;
	st.global.f32 	[%rd10], %f3;
$L__BB0_2:
	ret;

}


// ===== COMPILED SASS (sm_100) =====

	.target	sm_100

	.elftype	@"ET_EXEC"


//--------------------- .note.nv.tkinfo           --------------------------
	.section	.note.nv.tkinfo,"",@"SHT_NOTE"
	.sectionflags	@"SHF_NOTE_NV_TKINFO"
	.tkinfo
        /*0018*/ 	.word	0x00000002
        /*0030*/ 	.string	""
        /*0030*/ 	.string	"ptxas"
        /*0030*/ 	.string	"Cuda compilation tools, release 13.0, V13.0.88"
        /*0030*/ 	.string	"Build cuda_13.0.r13.0/compiler.36424714_0"
        /*0030*/ 	.string	"-arch sm_100 -m 64 "



//--------------------- .note.nv.cuinfo           --------------------------
	.section	.note.nv.cuinfo,"",@"SHT_NOTE"
	.sectionflags	@"SHF_NOTE_NV_CUINFO"
        /*0018*/ 	.short	0x0002
        /*001a*/ 	.short	0x0064
        /*001c*/ 	.short	0x0082
	.zero		2


//--------------------- .nv.info                  --------------------------
	.section	.nv.info,"",@"SHT_CUDA_INFO"
	.align	4


	//----- nvinfo : EIATTR_REGCOUNT
	.align		4
        /*0000*/ 	.byte	0x04, 0x2f
        /*0002*/ 	.short	(.L_1 - .L_0)
	.align		4
.L_0:
        /*0004*/ 	.word	index@(_Z10vector_addPfS_S_i)
        /*0008*/ 	.word	0x0000000c


	//----- nvinfo : EIATTR_FRAME_SIZE
	.align		4
.L_1:
        /*000c*/ 	.byte	0x04, 0x11
        /*000e*/ 	.short	(.L_3 - .L_2)
	.align		4
.L_2:
        /*0010*/ 	.word	index@(_Z10vector_addPfS_S_i)
        /*0014*/ 	.word	0x00000000


	//----- nvinfo : EIATTR_MIN_STACK_SIZE
	.align		4
.L_3:
        /*0018*/ 	.byte	0x04, 0x12
        /*001a*/ 	.short	(.L_5 - .L_4)
	.align		4
.L_4:
        /*001c*/ 	.word	index@(_Z10vector_addPfS_S_i)
        /*0020*/ 	.word	0x00000000
.L_5:


//--------------------- .nv.compat                --------------------------
	.section	.nv.compat,"",@"SHT_CUDA_COMPAT_INFO"
	.align	4
        /*0000*/ 	.byte	0x02, 0x09, 0x00, 0x00, 0x02, 0x02, 0x01, 0x00, 0x02, 0x05, 0x05, 0x00, 0x03, 0x07, 0x01, 0x01
        /*0010*/ 	.byte	0x02, 0x03, 0x00, 0x00, 0x02, 0x06, 0x01, 0x00, 0x04, 0x0b, 0x08, 0x00, 0x09, 0x00, 0x00, 0x00
        /*0020*/ 	.byte	0x00, 0x00, 0x00, 0x00


//--------------------- .nv.info._Z10vector_addPfS_S_i --------------------------
	.section	.nv.info._Z10vector_addPfS_S_i,"",@"SHT_CUDA_INFO"
	.sectionflags	@""
	.align	4


	//----- nvinfo : EIATTR_CUDA_API_VERSION
	.align		4
        /*0000*/ 	.byte	0x04, 0x37
        /*0002*/ 	.short	(.L_7 - .L_6)
.L_6:
        /*0004*/ 	.word	0x00000082


	//----- nvinfo : EIATTR_KPARAM_INFO
	.align		4
.L_7:
        /*0008*/ 	.byte	0x04, 0x17
        /*000a*/ 	.short	(.L_9 - .L_8)
.L_8:
        /*000c*/ 	.word	0x00000000
        /*0010*/ 	.short	0x0003
        /*0012*/ 	.short	0x0018
        /*0014*/ 	.byte	0x00, 0xf0, 0x11, 0x00


	//----- nvinfo : EIATTR_KPARAM_INFO
	.align		4
.L_9:
        /*0018*/ 	.byte	0x04, 0x17
        /*001a*/ 	.short	(.L_11 - .L_10)
.L_10:
        /*001c*/ 	.word	0x00000000
        /*0020*/ 	.short	0x0002
        /*0022*/ 	.short	0x0010
        /*0024*/ 	.byte	0x00, 0xf5, 0x21, 0x00


	//----- nvinfo : EIATTR_KPARAM_INFO
	.align		4
.L_11:
        /*0028*/ 	.byte	0x04, 0x17
        /*002a*/ 	.short	(.L_13 - .L_12)
.L_12:
        /*002c*/ 	.word	0x00000000
        /*0030*/ 	.short	0x0001
        /*0032*/ 	.short	0x0008
        /*0034*/ 	.byte	0x00, 0xf5, 0x21, 0x00


	//----- nvinfo : EIATTR_KPARAM_INFO
	.align		4
.L_13:
        /*0038*/ 	.byte	0x04, 0x17
        /*003a*/ 	.short	(.L_15 - .L_14)
.L_14:
        /*003c*/ 	.word	0x00000000
        /*0040*/ 	.short	0x0000
        /*0042*/ 	.short	0x0000
        /*0044*/ 	.byte	0x00, 0xf5, 0x21, 0x00


	//----- nvinfo : EIATTR_SPARSE_MMA_MASK
	.align		4
.L_15:
        /*0048*/ 	.byte	0x03, 0x50
        /*004a*/ 	.short	0x0000


	//----- nvinfo : EIATTR_MAXREG_COUNT
	.align		4
        /*004c*/ 	.byte	0x03, 0x1b
        /*004e*/ 	.short	0x00ff


	//----- nvinfo : EIATTR_MERCURY_ISA_VERSION
	.align		4
        /*0050*/ 	.byte	0x03, 0x5f
        /*0052*/ 	.short	0x0101


	//----- nvinfo : EIATTR_VRC_CTA_INIT_COUNT
	.align		4
        /*0054*/ 	.byte	0x02, 0x4a
	.zero		1
	.zero		1


	//----- nvinfo : EIATTR_EXIT_INSTR_OFFSETS
	.align		4
        /*0058*/ 	.byte	0x04, 0x1c
        /*005a*/ 	.short	(.L_17 - .L_16)


	//   ....[0]....
.L_16:
        /*005c*/ 	.word	0x00000070


	//   ....[1]....
        /*0060*/ 	.word	0x00000130


	//----- nvinfo : EIATTR_CBANK_PARAM_SIZE
	.align		4
.L_17:
        /*0064*/ 	.byte	0x03, 0x19
        /*0066*/ 	.short	0x001c


	//----- nvinfo : EIATTR_PARAM_CBANK
	.align		4
        /*0068*/ 	.byte	0x04, 0x0a
        /*006a*/ 	.short	(.L_19 - .L_18)
	.align		4
.L_18:
        /*006c*/ 	.word	index@(.nv.constant0._Z10vector_addPfS_S_i)
        /*0070*/ 	.short	0x0380
        /*0072*/ 	.short	0x001c


	//----- nvinfo : EIATTR_SW_WAR
	.align		4
.L_19:
        /*0074*/ 	.byte	0x04, 0x36
        /*0076*/ 	.short	(.L_21 - .L_20)
.L_20:
        /*0078*/ 	.word	0x00000008
.L_21:


//--------------------- .nv.callgraph             --------------------------
	.section	.nv.callgraph,"",@"SHT_CUDA_CALLGRAPH"
	.align	4
	.sectionentsize	8
	.align		4
        /*0000*/ 	.word	0x00000000
	.align		4
        /*0004*/ 	.word	0xffffffff
	.align		4
        /*0008*/ 	.word	0x00000000
	.align		4
        /*000c*/ 	.word	0xfffffffe
	.align		4
        /*0010*/ 	.word	0x00000000
	.align		4
        /*0014*/ 	.word	0xfffffffd
	.align		4
        /*0018*/ 	.word	0x00000000
	.align		4
        /*001c*/ 	.word	0xfffffffc


//--------------------- .text._Z10vector_addPfS_S_i --------------------------
	.section	.text._Z10vector_addPfS_S_i,"ax",@progbits
	.align	128
        .global         _Z10vector_addPfS_S_i
        .type           _Z10vector_addPfS_S_i,@function
        .size           _Z10vector_addPfS_S_i,(.L_x_1 - _Z10vector_addPfS_S_i)
        .other          _Z10vector_addPfS_S_i,@"STO_CUDA_ENTRY STV_DEFAULT"
_Z10vector_addPfS_S_i:
.text._Z10vector_addPfS_S_i:
[----:B------:R-:W-:Y:S01]  /*0000*/  LDC R1, c[0x0][0x37c] ;  /* 0x0000df00ff017b82 */ /* 0x000fe20000000800 */
[----:B------:R-:W0:Y:S07]  /*0010*/  S2R R9, SR_TID.X ;  /* 0x0000000000097919 */ /* 0x000e2e0000002100 */
[----:B------:R-:W0:Y:S01]  /*0020*/  S2UR UR4, SR_CTAID.X ;  /* 0x00000000000479c3 */ /* 0x000e220000002500 */
[----:B------:R-:W1:Y:S07]  /*0030*/  LDCU UR5, c[0x0][0x398] ;  /* 0x00007300ff0577ac */ /* 0x000e6e0008000800 */
[----:B------:R-:W0:Y:S02]  /*0040*/  LDC R0, c[0x0][0x360] ;  /* 0x0000d800ff007b82 */ /* 0x000e240000000800 */
[----:B0-----:R-:W-:-:S05]  /*0050*/  IMAD R9, R0, UR4, R9 ;  /* 0x0000000400097c24 */ /* 0x001fca000f8e0209 */
[----:B-1----:R-:W-:-:S13]  /*0060*/  ISETP.GE.AND P0, PT, R9, UR5, PT ;  /* 0x0000000509007c0c */ /* 0x002fda000bf06270 */
[----:B------:R-:W-:Y:S05]  /*0070*/  @P0 EXIT ;  /* 0x000000000000094d */ /* 0x000fea0003800000 */
[----:B------:R-:W0:Y:S01]  /*0080*/  LDC.64 R2, c[0x0][0x380] ;  /* 0x0000e000ff027b82 */ /* 0x000e220000000a00 */
[----:B------:R-:W1:Y:S07]  /*0090*/  LDCU.64 UR4, c[0x0][0x358] ;  /* 0x00006b00ff0477ac */ /* 0x000e6e0008000a00 */
[----:B------:R-:W2:Y:S08]  /*00a0*/  LDC.64 R4, c[0x0][0x388] ;  /* 0x0000e200ff047b82 */ /* 0x000eb00000000a00 */
[----:B------:R-:W3:Y:S01]  /*00b0*/  LDC.64 R6, c[0x0][0x390] ;  /* 0x0000e400ff067b82 */ /* 0x000ee20000000a00 */
[----:B0-----:R-:W-:-:S06]  /*00c0*/  IMAD.WIDE R2, R9, 0x4, R2 ;  /* 0x0000000409027825 */ /* 0x001fcc00078e0202 */
[----:B-1----:R-:W4:Y:S01]  /*00d0*/  LDG.E R2, desc[UR4][R2.64] ;  /* 0x0000000402027981 */ /* 0x002f22000c1e1900 */
[----:B--2---:R-:W-:-:S06]  /*00e0*/  IMAD.WIDE R4, R9, 0x4, R4 ;  /* 0x0000000409047825 */ /* 0x004fcc00078e0204 */
[----:B------:R-:W4:Y:S01]  /*00f0*/  LDG.E R5, desc[UR4][R4.64] ;  /* 0x0000000404057981 */ /* 0x000f22000c1e1900 */
[----:B---3--:R-:W-:-:S04]  /*0100*/  IMAD.WIDE R6, R9, 0x4, R6 ;  /* 0x0000000409067825 */ /* 0x008fc800078e0206 */
[----:B----4-:R-:W-:-:S05]  /*0110*/  FADD R9, R2, R5 ;  /* 0x0000000502097221 */ /* 0x010fca0000000000 */
[----:B------:R-:W-:Y:S01]  /*0120*/  STG.E desc[UR4][R6.64], R9 ;  /* 0x0000000906007986 */ /* 0x000fe2000c101904 */
[----:B------:R-:W-:Y:S05]  /*0130*/  EXIT ;  /* 0x000000000000794d */ /* 0x000fea0003800000 */
.L_x_0:
[----:B------:R-:W-:-:S00]  /*0140*/  BRA `(.L_x_0) ;  /* 0xfffffffc00fc7947 */ /* 0x000fc0000383ffff */
[----:B------:R-:W-:-:S00]  /*0150*/  NOP ;  /* 0x0000000000007918 */ /* 0x000fc00000000000 */
        /* <DEDUP_REMOVED lines=10> */
.L_x_1:


//--------------------- .nv.shared.reserved.0     --------------------------
	.section	.nv.shared.reserved.0,"aw",@nobits
	.weak		__nv_reservedSMEM_offset_0_alias
	.size		__nv_reservedSMEM_offset_0_alias, 0, 64
	.other		__nv_reservedSMEM_offset_0_alias,@"STO_CUDA_RESERVED_SHARED STV_DEFAULT"
__nv_reservedSMEM_offset_0_alias:
	.zero		0
	.zero		64


//--------------------- .nv.constant0._Z10vector_addPfS_S_i --------------------------
	.section	.nv.constant0._Z10vector_addPfS_S_i,"a",@progbits
	.sectionflags	@""
	.align	4
.nv.constant0._Z10vector_addPfS_S_i:
	.zero		924


//--------------------- SYMBOLS --------------------------

	.type		.nv.reservedSmem.offset0,@object
	.size		.nv.reservedSmem.offset0,0x4
